//
// Generated by NVIDIA NVVM Compiler
//
// Compiler Build ID: CL-36424714
// Cuda compilation tools, release 13.0, V13.0.88
// Based on NVVM 20.0.0
//

.version 9.0
.target sm_100
.address_size 64

	// .globl	_Z9vectorAddPiS_S_i

.visible .entry _Z9vectorAddPiS_S_i(
	.param .u64 .ptr .align 1 _Z9vectorAddPiS_S_i_param_0,
	.param .u64 .ptr .align 1 _Z9vectorAddPiS_S_i_param_1,
	.param .u64 .ptr .align 1 _Z9vectorAddPiS_S_i_param_2,
	.param .u32 _Z9vectorAddPiS_S_i_param_3
)
{
	.reg .pred 	%p<2>;
	.reg .b32 	%r<12>;
	.reg .b64 	%rd<12>;

	ld.param.u64 	%rd1, [_Z9vectorAddPiS_S_i_param_0];
	ld.param.u64 	%rd2, [_Z9vectorAddPiS_S_i_param_1];
	ld.param.u64 	%rd3, [_Z9vectorAddPiS_S_i_param_2];
	ld.param.u32 	%r5, [_Z9vectorAddPiS_S_i_param_3];
	mov.u32 	%r6, %ctaid.x;
	mov.u32 	%r7, %ntid.x;
	mov.u32 	%r8, %tid.x;
	mad.lo.s32 	%r1, %r6, %r7, %r8;
	setp.ge.s32 	%p1, %r1, %r5;
	mov.b32 	%r11, 0;
	@%p1 bra 	$L__BB0_2;
	cvta.to.global.u64 	%rd4, %rd1;
	cvta.to.global.u64 	%rd5, %rd2;
	mul.wide.s32 	%rd6, %r1, 4;
	add.s64 	%rd7, %rd4, %rd6;
	ld.global.u32 	%r9, [%rd7];
	add.s64 	%rd8, %rd5, %rd6;
	ld.global.u32 	%r10, [%rd8];
	add.s32 	%r11, %r10, %r9;
$L__BB0_2:
	cvta.to.global.u64 	%rd9, %rd3;
	mul.wide.s32 	%rd10, %r1, 4;
	add.s64 	%rd11, %rd9, %rd10;
	st.global.u32 	[%rd11], %r11;
	ret;

}


// ===== COMPILED SASS (sm_100) =====

	.target	sm_100

	.elftype	@"ET_EXEC"


//--------------------- .note.nv.tkinfo           --------------------------
	.section	.note.nv.tkinfo,"",@"SHT_NOTE"
	.sectionflags	@"SHF_NOTE_NV_TKINFO"
	.tkinfo
        /*0018*/ 	.word	0x00000002
        /*0030*/ 	.string	""
        /*0030*/ 	.string	"ptxas"
        /*0030*/ 	.string	"Cuda compilation tools, release 13.0, V13.0.88"
        /*0030*/ 	.string	"Build cuda_13.0.r13.0/compiler.36424714_0"
        /*0030*/ 	.string	"-arch sm_100 -m 64 "



//--------------------- .note.nv.cuinfo           --------------------------
	.section	.note.nv.cuinfo,"",@"SHT_NOTE"
	.sectionflags	@"SHF_NOTE_NV_CUINFO"
        /*0018*/ 	.short	0x0002
        /*001a*/ 	.short	0x0064
        /*001c*/ 	.short	0x0082
	.zero		2


//--------------------- .nv.info                  --------------------------
	.section	.nv.info,"",@"SHT_CUDA_INFO"
	.align	4


	//----- nvinfo : EIATTR_REGCOUNT
	.align		4
        /*0000*/ 	.byte	0x04, 0x2f
        /*0002*/ 	.short	(.L_1 - .L_0)
	.align		4
.L_0:
        /*0004*/ 	.word	index@(_Z9vectorAddPiS_S_i)
        /*0008*/ 	.word	0x0000000e


	//----- nvinfo : EIATTR_FRAME_SIZE
	.align		4
.L_1:
        /*000c*/ 	.byte	0x04, 0x11
        /*000e*/ 	.short	(.L_3 - .L_2)
	.align		4
.L_2:
        /*0010*/ 	.word	index@(_Z9vectorAddPiS_S_i)
        /*0014*/ 	.word	0x00000000


	//----- nvinfo : EIATTR_MIN_STACK_SIZE
	.align		4
.L_3:
        /*0018*/ 	.byte	0x04, 0x12
        /*001a*/ 	.short	(.L_5 - .L_4)
	.align		4
.L_4:
        /*001c*/ 	.word	index@(_Z9vectorAddPiS_S_i)
        /*0020*/ 	.word	0x00000000
.L_5:


//--------------------- .nv.compat                --------------------------
	.section	.nv.compat,"",@"SHT_CUDA_COMPAT_INFO"
	.align	4
        /*0000*/ 	.byte	0x02, 0x09, 0x00, 0x00, 0x02, 0x02, 0x01, 0x00, 0x02, 0x05, 0x05, 0x00, 0x03, 0x07, 0x01, 0x01
        /*0010*/ 	.byte	0x02, 0x03, 0x00, 0x00, 0x02, 0x06, 0x01, 0x00, 0x04, 0x0b, 0x08, 0x00, 0x09, 0x00, 0x00, 0x00
        /*0020*/ 	.byte	0x00, 0x00, 0x00, 0x00


//--------------------- .nv.info._Z9vectorAddPiS_S_i --------------------------
	.section	.nv.info._Z9vectorAddPiS_S_i,"",@"SHT_CUDA_INFO"
	.sectionflags	@""
	.align	4


	//----- nvinfo : EIATTR_CUDA_API_VERSION
	.align		4
        /*0000*/ 	.byte	0x04, 0x37
        /*0002*/ 	.short	(.L_7 - .L_6)
.L_6:
        /*0004*/ 	.word	0x00000082


	//----- nvinfo : EIATTR_KPARAM_INFO
	.align		4
.L_7:
        /*0008*/ 	.byte	0x04, 0x17
        /*000a*/ 	.short	(.L_9 - .L_8)
.L_8:
        /*000c*/ 	.word	0x00000000
        /*0010*/ 	.short	0x0003
        /*0012*/ 	.short	0x0018
        /*0014*/ 	.byte	0x00, 0xf0, 0x11, 0x00


	//----- nvinfo : EIATTR_KPARAM_INFO
	.align		4
.L_9:
        /*0018*/ 	.byte	0x04, 0x17
        /*001a*/ 	.short	(.L_11 - .L_10)
.L_10:
        /*001c*/ 	.word	0x00000000
        /*0020*/ 	.short	0x0002
        /*0022*/ 	.short	0x0010
        /*0024*/ 	.byte	0x00, 0xf5, 0x21, 0x00


	//----- nvinfo : EIATTR_KPARAM_INFO
	.align		4
.L_11:
        /*0028*/ 	.byte	0x04, 0x17
        /*002a*/ 	.short	(.L_13 - .L_12)
.L_12:
        /*002c*/ 	.word	0x00000000
        /*0030*/ 	.short	0x0001
        /*0032*/ 	.short	0x0008
        /*0034*/ 	.byte	0x00, 0xf5, 0x21, 0x00


	//----- nvinfo : EIATTR_KPARAM_INFO
	.align		4
.L_13:
        /*0038*/ 	.byte	0x04, 0x17
        /*003a*/ 	.short	(.L_15 - .L_14)
.L_14:
        /*003c*/ 	.word	0x00000000
        /*0040*/ 	.short	0x0000
        /*0042*/ 	.short	0x0000
        /*0044*/ 	.byte	0x00, 0xf5, 0x21, 0x00


	//----- nvinfo : EIATTR_SPARSE_MMA_MASK
	.align		4
.L_15:
        /*0048*/ 	.byte	0x03, 0x50
        /*004a*/ 	.short	0x0000


	//----- nvinfo : EIATTR_MAXREG_COUNT
	.align		4
        /*004c*/ 	.byte	0x03, 0x1b
        /*004e*/ 	.short	0x00ff


	//----- nvinfo : EIATTR_MERCURY_ISA_VERSION
	.align		4
        /*0050*/ 	.byte	0x03, 0x5f
        /*0052*/ 	.short	0x0101


	//----- nvinfo : EIATTR_VRC_CTA_INIT_COUNT
	.align		4
        /*0054*/ 	.byte	0x02, 0x4a
	.zero		1
	.zero		1


	//----- nvinfo : EIATTR_EXIT_INSTR_OFFSETS
	.align		4
        /*0058*/ 	.byte	0x04, 0x1c
        /*005a*/ 	.short	(.L_17 - .L_16)


	//   ....[0]....
.L_16:
        /*005c*/ 	.word	0x00000160


	//----- nvinfo : EIATTR_CRS_STACK_SIZE
	.align		4
.L_17:
        /*0060*/ 	.byte	0x04, 0x1e
        /*0062*/ 	.short	(.L_19 - .L_18)
.L_18:
        /*0064*/ 	.word	0x00000000


	//----- nvinfo : EIATTR_CBANK_PARAM_SIZE
	.align		4
.L_19:
        /*0068*/ 	.byte	0x03, 0x19
        /*006a*/ 	.short	0x001c


	//----- nvinfo : EIATTR_PARAM_CBANK
	.align		4
        /*006c*/ 	.byte	0x04, 0x0a
        /*006e*/ 	.short	(.L_21 - .L_20)
	.align		4
.L_20:
        /*0070*/ 	.word	index@(.nv.constant0._Z9vectorAddPiS_S_i)
        /*0074*/ 	.short	0x0380
        /*0076*/ 	.short	0x001c


	//----- nvinfo : EIATTR_SW_WAR
	.align		4
.L_21:
        /*0078*/ 	.byte	0x04, 0x36
        /*007a*/ 	.short	(.L_23 - .L_22)
.L_22:
        /*007c*/ 	.word	0x00000008
.L_23:


//--------------------- .nv.callgraph             --------------------------
	.section	.nv.callgraph,"",@"SHT_CUDA_CALLGRAPH"
	.align	4
	.sectionentsize	8
	.align		4
        /*0000*/ 	.word	0x00000000
	.align		4
        /*0004*/ 	.word	0xffffffff
	.align		4
        /*0008*/ 	.word	0x00000000
	.align		4
        /*000c*/ 	.word	0xfffffffe
	.align		4
        /*0010*/ 	.word	0x00000000
	.align		4
        /*0014*/ 	.word	0xfffffffd
	.align		4
        /*0018*/ 	.word	0x00000000
	.align		4
        /*001c*/ 	.word	0xfffffffc


//--------------------- .text._Z9vectorAddPiS_S_i --------------------------
	.section	.text._Z9vectorAddPiS_S_i,"ax",@progbits
	.align	128
        .global         _Z9vectorAddPiS_S_i
        .type           _Z9vectorAddPiS_S_i,@function
        .size           _Z9vectorAddPiS_S_i,(.L_x_3 - _Z9vectorAddPiS_S_i)
        .other          _Z9vectorAddPiS_S_i,@"STO_CUDA_ENTRY STV_DEFAULT"
_Z9vectorAddPiS_S_i:
.text._Z9vectorAddPiS_S_i:
[----:B------:R-:W-:Y:S01]  /*0000*/  LDC R1, c[0x0][0x37c] ;  /* 0x0000df00ff017b82 */ /* 0x000fe20000000800 */
[----:B------:R-:W0:Y:S07]  /*0010*/  S2R R0, SR_TID.X ;  /* 0x0000000000007919 */ /* 0x000e2e0000002100 */
[----:B------:R-:W0:Y:S01]  /*0020*/  S2UR UR4, SR_CTAID.X ;  /* 0x00000000000479c3 */ /* 0x000e220000002500 */
[----:B------:R-:W1:Y:S01]  /*0030*/  LDCU UR6, c[0x0][0x398] ;  /* 0x00007300ff0677ac */ /* 0x000e620008000800 */
[----:B------:R-:W-:Y:S01]  /*0040*/  BSSY.RECONVERGENT B0, `(.L_x_0) ;  /* 0x0000010000007945 */ /* 0x000fe20003800200 */
[----:B------:R-:W-:-:S05]  /*0050*/  HFMA2 R11, -RZ, RZ, 0, 0 ;  /* 0x00000000ff0b7431 */ /* 0x000fca00000001ff */
[----:B------:R-:W0:Y:S08]  /*0060*/  LDC R9, c[0x0][0x360] ;  /* 0x0000d800ff097b82 */ /* 0x000e300000000800 */
[----:B------:R-:W2:Y:S01]  /*0070*/  LDC.64 R6, c[0x0][0x390] ;  /* 0x0000e400ff067b82 */ /* 0x000ea20000000a00 */
[----:B0-----:R-:W-:Y:S01]  /*0080*/  IMAD R9, R9, UR4, R0 ;  /* 0x0000000409097c24 */ /* 0x001fe2000f8e0200 */
[----:B------:R-:W0:Y:S04]  /*0090*/  LDCU.64 UR4, c[0x0][0x358] ;  /* 0x00006b00ff0477ac */ /* 0x000e280008000a00 */
[C---:B-1----:R-:W-:Y:S01]  /*00a0*/  ISETP.GE.AND P0, PT, R9.reuse, UR6, PT ;  /* 0x0000000609007c0c */ /* 0x042fe2000bf06270 */
[----:B--2---:R-:W-:-:S12]  /*00b0*/  IMAD.WIDE R6, R9, 0x4, R6 ;  /* 0x0000000409067825 */ /* 0x004fd800078e0206 */
[----:B------:R-:W-:Y:S05]  /*00c0*/  @P0 BRA `(.L_x_1) ;  /* 0x00000000001c0947 */ /* 0x000fea0003800000 */
[----:B------:R-:W1:Y:S08]  /*00d0*/  LDC.64 R2, c[0x0][0x380] ;  /* 0x0000e000ff027b82 */ /* 0x000e700000000a00 */
[----:B------:R-:W2:Y:S01]  /*00e0*/  LDC.64 R4, c[0x0][0x388] ;  /* 0x0000e200ff047b82 */ /* 0x000ea20000000a00 */
[----:B-1----:R-:W-:-:S06]  /*00f0*/  IMAD.WIDE R2, R9, 0x4, R2 ;  /* 0x0000000409027825 */ /* 0x002fcc00078e0202 */
[----:B0-----:R-:W3:Y:S01]  /*0100*/  LDG.E R2, desc[UR4][R2.64] ;  /* 0x0000000402027981 */ /* 0x001ee2000c1e1900 */
[----:B--2---:R-:W-:-:S06]  /*0110*/  IMAD.WIDE R4, R9, 0x4, R4 ;  /* 0x0000000409047825 */ /* 0x004fcc00078e0204 */
[----:B------:R-:W3:Y:S02]  /*0120*/  LDG.E R5, desc[UR4][R4.64] ;  /* 0x0000000404057981 */ /* 0x000ee4000c1e1900 */
[----:B---3--:R-:W-:-:S07]  /*0130*/  IADD3 R11, PT, PT, R2, R5, RZ ;  /* 0x00000005020b7210 */ /* 0x008fce0007ffe0ff */
.L_x_1:
[----:B0-----:R-:W-:Y:S05]  /*0140*/  BSYNC.RECONVERGENT B0 ;  /* 0x0000000000007941 */ /* 0x001fea0003800200 */
.L_x_0:
[----:B------:R-:W-:Y:S01]  /*0150*/  STG.E desc[UR4][R6.64], R11 ;  /* 0x0000000b06007986 */ /* 0x000fe2000c101904 */
[----:B------:R-:W-:Y:S05]  /*0160*/  EXIT ;  /* 0x000000000000794d */ /* 0x000fea0003800000 */
.L_x_2:
[----:B------:R-:W-:-:S00]  /*0170*/  BRA `(.L_x_2) ;  /* 0xfffffffc00fc7947 */ /* 0x000fc0000383ffff */
[----:B------:R-:W-:-:S00]  /*0180*/  NOP ;  /* 0x0000000000007918 */ /* 0x000fc00000000000 */
[----:B------:R-:W-:-:S00]  /*0190*/  NOP ;  /* 0x0000000000007918 */ /* 0x000fc00000000000 */
[----:B------:R-:W-:-:S00]  /*01a0*/  NOP ;  /* 0x0000000000007918 */ /* 0x000fc00000000000 */
[----:B------:R-:W-:-:S00]  /*01b0*/  NOP ;  /* 0x0000000000007918 */ /* 0x000fc00000000000 */
[----:B------:R-:W-:-:S00]  /*01c0*/  NOP ;  /* 0x0000000000007918 */ /* 0x000fc00000000000 */
[----:B------:R-:W-:-:S00]  /*01d0*/  NOP ;  /* 0x0000000000007918 */ /* 0x000fc00000000000 */
[----:B------:R-:W-:-:S00]  /*01e0*/  NOP ;  /* 0x0000000000007918 */ /* 0x000fc00000000000 */
[----:B------:R-:W-:-:S00]  /*01f0*/  NOP ;  /* 0x0000000000007918 */ /* 0x000fc00000000000 */
.L_x_3:


//--------------------- .nv.shared.reserved.0     --------------------------
	.section	.nv.shared.reserved.0,"aw",@nobits
	.weak		__nv_reservedSMEM_offset_0_alias
	.size		__nv_reservedSMEM_offset_0_alias, 0, 64
	.other		__nv_reservedSMEM_offset_0_alias,@"STO_CUDA_RESERVED_SHARED STV_DEFAULT"
__nv_reservedSMEM_offset_0_alias:
	.zero		0
	.zero		64


//--------------------- .nv.constant0._Z9vectorAddPiS_S_i --------------------------
	.section	.nv.constant0._Z9vectorAddPiS_S_i,"a",@progbits
	.sectionflags	@""
	.align	4
.nv.constant0._Z9vectorAddPiS_S_i:
	.zero		924


//--------------------- SYMBOLS --------------------------

	.type		.nv.reservedSmem.offset0,@object
	.size		.nv.reservedSmem.offset0,0x4
